	.headerflags	@"EF_CUDA_TEXMODE_UNIFIED EF_CUDA_64BIT_ADDRESS EF_CUDA_ACCELERATORS EF_CUDA_SM90 EF_CUDA_VIRTUAL_SM(EF_CUDA_SM90)"
	.elftype	@"ET_EXEC"


//--------------------- .nv.info                  --------------------------
	.section	.nv.info,"",@"SHT_CUDA_INFO"
	.align	4


	//----- nvinfo : EIATTR_REGCOUNT
	.align		4
        /*0000*/ 	.byte	0x04, 0x2f
        /*0002*/ 	.short	(.L_3 - .L_2)
	.align		4
.L_2:
        /*0004*/ 	.word	index@(triton_poi_fused__native_batch_norm_legit_no_training_constant_pad_nd_relu_12)
        /*0008*/ 	.word	0x00000026


	//----- nvinfo : EIATTR_MIN_STACK_SIZE
	.align		4
.L_3:
        /*000c*/ 	.byte	0x04, 0x12
        /*000e*/ 	.short	(.L_5 - .L_4)
	.align		4
.L_4:
        /*0010*/ 	.word	index@(triton_poi_fused__native_batch_norm_legit_no_training_constant_pad_nd_relu_12)
        /*0014*/ 	.word	0x00000000


	//----- nvinfo : EIATTR_FRAME_SIZE
	.align		4
.L_5:
        /*0018*/ 	.byte	0x04, 0x11
        /*001a*/ 	.short	(.L_7 - .L_6)
	.align		4
.L_6:
        /*001c*/ 	.word	index@(triton_poi_fused__native_batch_norm_legit_no_training_constant_pad_nd_relu_12)
        /*0020*/ 	.word	0x00000000


	//----- nvinfo : EIATTR_MIN_STACK_SIZE
	.align		4
.L_7:
        /*0024*/ 	.byte	0x04, 0x12
        /*0026*/ 	.short	(.L_9 - .L_8)
	.align		4
.L_8:
        /*0028*/ 	.word	index@(triton_poi_fused__native_batch_norm_legit_no_training_constant_pad_nd_relu_12)
        /*002c*/ 	.word	0x00000000
.L_9:


//--------------------- .nv.info.triton_poi_fused__native_batch_norm_legit_no_training_constant_pad_nd_relu_12 --------------------------
	.section	.nv.info.triton_poi_fused__native_batch_norm_legit_no_training_constant_pad_nd_relu_12,"",@"SHT_CUDA_INFO"
	.sectionflags	@""
	.align	4


	//----- nvinfo : EIATTR_CUDA_API_VERSION
	.align		4
        /*0000*/ 	.byte	0x04, 0x37
        /*0002*/ 	.short	(.L_11 - .L_10)
.L_10:
        /*0004*/ 	.word	0x0000007c


	//----- nvinfo : EIATTR_KPARAM_INFO
	.align		4
.L_11:
        /*0008*/ 	.byte	0x04, 0x17
        /*000a*/ 	.short	(.L_13 - .L_12)
.L_12:
        /*000c*/ 	.word	0x00000000
        /*0010*/ 	.short	0x0006
        /*0012*/ 	.short	0x0030
        /*0014*/ 	.byte	0x00, 0xf0, 0x11, 0x00


	//----- nvinfo : EIATTR_KPARAM_INFO
	.align		4
.L_13:
        /*0018*/ 	.byte	0x04, 0x17
        /*001a*/ 	.short	(.L_15 - .L_14)
.L_14:
        /*001c*/ 	.word	0x00000000
        /*0020*/ 	.short	0x0005
        /*0022*/ 	.short	0x0028
        /*0024*/ 	.byte	0x00, 0xf4, 0x21, 0x00


	//----- nvinfo : EIATTR_KPARAM_INFO
	.align		4
.L_15:
        /*0028*/ 	.byte	0x04, 0x17
        /*002a*/ 	.short	(.L_17 - .L_16)
.L_16:
        /*002c*/ 	.word	0x00000000
        /*0030*/ 	.short	0x0004
        /*0032*/ 	.short	0x0020
        /*0034*/ 	.byte	0x00, 0xf4, 0x21, 0x00


	//----- nvinfo : EIATTR_KPARAM_INFO
	.align		4
.L_17:
        /*0038*/ 	.byte	0x04, 0x17
        /*003a*/ 	.short	(.L_19 - .L_18)
.L_18:
        /*003c*/ 	.word	0x00000000
        /*0040*/ 	.short	0x0003
        /*0042*/ 	.short	0x0018
        /*0044*/ 	.byte	0x00, 0xf4, 0x21, 0x00


	//----- nvinfo : EIATTR_KPARAM_INFO
	.align		4
.L_19:
        /*0048*/ 	.byte	0x04, 0x17
        /*004a*/ 	.short	(.L_21 - .L_20)
.L_20:
        /*004c*/ 	.word	0x00000000
        /*0050*/ 	.short	0x0002
        /*0052*/ 	.short	0x0010
        /*0054*/ 	.byte	0x00, 0xf4, 0x21, 0x00


	//----- nvinfo : EIATTR_KPARAM_INFO
	.align		4
.L_21:
        /*0058*/ 	.byte	0x04, 0x17
        /*005a*/ 	.short	(.L_23 - .L_22)
.L_22:
        /*005c*/ 	.word	0x00000000
        /*0060*/ 	.short	0x0001
        /*0062*/ 	.short	0x0008
        /*0064*/ 	.byte	0x00, 0xf4, 0x21, 0x00


	//----- nvinfo : EIATTR_KPARAM_INFO
	.align		4
.L_23:
        /*0068*/ 	.byte	0x04, 0x17
        /*006a*/ 	.short	(.L_25 - .L_24)
.L_24:
        /*006c*/ 	.word	0x00000000
        /*0070*/ 	.short	0x0000
        /*0072*/ 	.short	0x0000
        /*0074*/ 	.byte	0x00, 0xf4, 0x21, 0x00


	//----- nvinfo : EIATTR_SPARSE_MMA_MASK
	.align		4
.L_25:
        /*0078*/ 	.byte	0x03, 0x50
        /*007a*/ 	.short	0x0000


	//----- nvinfo : EIATTR_MAXREG_COUNT
	.align		4
        /*007c*/ 	.byte	0x03, 0x1b
        /*007e*/ 	.short	0x00ff


	//----- nvinfo : EIATTR_EXIT_INSTR_OFFSETS
	.align		4
        /*0080*/ 	.byte	0x04, 0x1c
        /*0082*/ 	.short	(.L_27 - .L_26)


	//   ....[0]....
.L_26:
        /*0084*/ 	.word	0x000012d0


	//   ....[1]....
        /*0088*/ 	.word	0x000012f0


	//----- nvinfo : EIATTR_REQNTID
	.align		4
.L_27:
        /*008c*/ 	.byte	0x04, 0x10
        /*008e*/ 	.short	(.L_29 - .L_28)
.L_28:
        /*0090*/ 	.word	0x00000080
        /*0094*/ 	.word	0x00000001
        /*0098*/ 	.word	0x00000001


	//----- nvinfo : EIATTR_CBANK_PARAM_SIZE
	.align		4
.L_29:
        /*009c*/ 	.byte	0x03, 0x19
        /*009e*/ 	.short	0x0034


	//----- nvinfo : EIATTR_PARAM_CBANK
	.align		4
        /*00a0*/ 	.byte	0x04, 0x0a
        /*00a2*/ 	.short	(.L_31 - .L_30)
	.align		4
.L_30:
        /*00a4*/ 	.word	index@(.nv.constant0.triton_poi_fused__native_batch_norm_legit_no_training_constant_pad_nd_relu_12)
        /*00a8*/ 	.short	0x0210
        /*00aa*/ 	.short	0x0034


	//----- nvinfo : EIATTR_SW_WAR
	.align		4
.L_31:
        /*00ac*/ 	.byte	0x04, 0x36
        /*00ae*/ 	.short	(.L_33 - .L_32)
.L_32:
        /*00b0*/ 	.word	0x00000008
.L_33:


//--------------------- .nv.callgraph             --------------------------
	.section	.nv.callgraph,"",@"SHT_CUDA_CALLGRAPH"
	.align	4
	.sectionentsize	8
	.align		4
        /*0000*/ 	.word	0x00000000
	.align		4
        /*0004*/ 	.word	0xffffffff
	.align		4
        /*0008*/ 	.word	0x00000000
	.align		4
        /*000c*/ 	.word	0xfffffffe
	.align		4
        /*0010*/ 	.word	0x00000000
	.align		4
        /*0014*/ 	.word	0xfffffffd
	.align		4
        /*0018*/ 	.word	0x00000000
	.align		4
        /*001c*/ 	.word	0xfffffffc


//--------------------- .nv.constant4             --------------------------
	.section	.nv.constant4,"a",@progbits
	.align	8
	.align		8
.nv.constant4:
        /*0000*/ 	.dword	_$_str
	.align		8
        /*0008*/ 	.dword	_$_str_$_2


//--------------------- .text.triton_poi_fused__native_batch_norm_legit_no_training_constant_pad_nd_relu_12 --------------------------
	.section	.text.triton_poi_fused__native_batch_norm_legit_no_training_constant_pad_nd_relu_12,"ax",@progbits
	.align	128
        .global         triton_poi_fused__native_batch_norm_legit_no_training_constant_pad_nd_relu_12
        .type           triton_poi_fused__native_batch_norm_legit_no_training_constant_pad_nd_relu_12,@function
        .size           triton_poi_fused__native_batch_norm_legit_no_training_constant_pad_nd_relu_12,(.L_x_1 - triton_poi_fused__native_batch_norm_legit_no_training_constant_pad_nd_relu_12)
        .other          triton_poi_fused__native_batch_norm_legit_no_training_constant_pad_nd_relu_12,@"STO_CUDA_ENTRY STV_DEFAULT"
triton_poi_fused__native_batch_norm_legit_no_training_constant_pad_nd_relu_12:
.text.triton_poi_fused__native_batch_norm_legit_no_training_constant_pad_nd_relu_12:
[----:B------:R-:W0:Y:S01]  /*0000*/  LDC R1, c[0x0][0x28] ;  /* 0x00000a00ff017b82 */ /* 0x000e220000000800 */
[----:B------:R-:W1:Y:S07]  /*0010*/  S2R R0, SR_TID.X ;  /* 0x0000000000007919 */ /* 0x000e6e0000002100 */
[----:B------:R-:W2:Y:S01]  /*0020*/  LDC.64 R20, c[0x0][0x218] ;  /* 0x00008600ff147b82 */ /* 0x000ea20000000a00 */
[----:B------:R-:W-:Y:S01]  /*0030*/  ULDC.64 UR6, c[0x0][0x210] ;  /* 0x0000840000067ab9 */ /* 0x000fe20000000a00 */
[----:B------:R-:W-:Y:S01]  /*0040*/  CS2R R12, SRZ ;  /* 0x00000000000c7805 */ /* 0x000fe2000001ff00 */
[----:B------:R-:W3:Y:S01]  /*0050*/  S2R R3, SR_CTAID.X ;  /* 0x0000000000037919 */ /* 0x000ee20000002500 */
[----:B------:R-:W-:Y:S01]  /*0060*/  CS2R R14, SRZ ;  /* 0x00000000000e7805 */ /* 0x000fe2000001ff00 */
[----:B------:R-:W-:Y:S01]  /*0070*/  ULDC.64 UR4, c[0x0][0x208] ;  /* 0x0000820000047ab9 */ /* 0x000fe20000000a00 */
[----:B------:R-:W-:-:S02]  /*0080*/  IMAD.MOV.U32 R28, RZ, RZ, RZ ;  /* 0x000000ffff1c7224 */ /* 0x000fc400078e00ff */
[----:B------:R-:W4:Y:S01]  /*0090*/  LDC.64 R30, c[0x0][0x220] ;  /* 0x00008800ff1e7b82 */ /* 0x000f220000000a00 */
[----:B-1----:R-:W-:-:S05]  /*00a0*/  IMAD.SHL.U32 R0, R0, 0x4, RZ ;  /* 0x0000000400007824 */ /* 0x002fca00078e00ff */
[----:B------:R-:W-:-:S05]  /*00b0*/  LOP3.LUT R0, R0, 0x1fc, RZ, 0xc0, !PT ;  /* 0x000001fc00007812 */ /* 0x000fca00078ec0ff */
[----:B---3--:R-:W-:-:S04]  /*00c0*/  IMAD R3, R3, 0x400, R0 ;  /* 0x0000040003037824 */ /* 0x008fc800078e0200 */
[----:B------:R-:W-:-:S04]  /*00d0*/  IMAD.HI R5, R3, 0x66666667, RZ ;  /* 0x6666666703057827 */ /* 0x000fc800078e02ff */
[----:B------:R-:W-:Y:S01]  /*00e0*/  IMAD.HI R0, R3, 0x634c0635, RZ ;  /* 0x634c063503007827 */ /* 0x000fe200078e02ff */
[----:B------:R-:W-:-:S04]  /*00f0*/  SHF.R.U32.HI R2, RZ, 0x1f, R5 ;  /* 0x0000001fff027819 */ /* 0x000fc80000011605 */
[----:B------:R-:W-:Y:S01]  /*0100*/  LEA.HI.SX32 R5, R5, R2, 0x1a ;  /* 0x0000000205057211 */ /* 0x000fe200078fd2ff */
[----:B------:R-:W-:Y:S01]  /*0110*/  IMAD.MOV.U32 R2, RZ, RZ, RZ ;  /* 0x000000ffff027224 */ /* 0x000fe200078e00ff */
[----:B------:R-:W-:-:S03]  /*0120*/  SHF.R.U32.HI R7, RZ, 0x1f, R0 ;  /* 0x0000001fff077819 */ /* 0x000fc60000011600 */
[----:B------:R-:W-:Y:S01]  /*0130*/  IMAD.HI R6, R5, 0x3e0f83e1, RZ ;  /* 0x3e0f83e105067827 */ /* 0x000fe200078e02ff */
[----:B------:R-:W-:-:S03]  /*0140*/  LEA.HI.SX32 R9, R0, R7, 0x14 ;  /* 0x0000000700097211 */ /* 0x000fc600078fa2ff */
[----:B------:R-:W-:Y:S01]  /*0150*/  IMAD.HI R0, R3, -0x3f6c8f1d, R2 ;  /* 0xc09370e303007827 */ /* 0x000fe200078e0202 */
[----:B------:R-:W-:-:S03]  /*0160*/  SHF.R.U32.HI R7, RZ, 0x1f, R6 ;  /* 0x0000001fff077819 */ /* 0x000fc60000011606 */
[----:B------:R-:W-:Y:S01]  /*0170*/  IMAD.HI R4, R9, 0x3e0f83e1, RZ ;  /* 0x3e0f83e109047827 */ /* 0x000fe200078e02ff */
[----:B------:R-:W-:Y:S02]  /*0180*/  LEA.HI.SX32 R6, R6, R7, 0x1c ;  /* 0x0000000706067211 */ /* 0x000fe400078fe2ff */
[----:B------:R-:W-:Y:S02]  /*0190*/  SHF.R.U32.HI R7, RZ, 0x1f, R0 ;  /* 0x0000001fff077819 */ /* 0x000fe40000011600 */
[----:B------:R-:W-:Y:S01]  /*01a0*/  SHF.R.U32.HI R11, RZ, 0x1f, R4 ;  /* 0x0000001fff0b7819 */ /* 0x000fe20000011604 */
[----:B------:R-:W-:Y:S01]  /*01b0*/  IMAD R6, R6, 0x42, RZ ;  /* 0x0000004206067824 */ /* 0x000fe200078e02ff */
[----:B------:R-:W-:Y:S02]  /*01c0*/  LEA.HI.SX32 R7, R0, R7, 0xd ;  /* 0x0000000700077211 */ /* 0x000fe400078f6aff */
[----:B------:R-:W-:Y:S02]  /*01d0*/  LEA.HI.SX32 R4, R4, R11, 0x1c ;  /* 0x0000000b04047211 */ /* 0x000fe400078fe2ff */
[----:B------:R-:W-:Y:S01]  /*01e0*/  LOP3.LUT R6, RZ, R6, RZ, 0x33, !PT ;  /* 0x00000006ff067212 */ /* 0x000fe200078e33ff */
[----:B------:R-:W-:-:S02]  /*01f0*/  IMAD R2, R7, 0xa0000, RZ ;  /* 0x000a000007027824 */ /* 0x000fc400078e02ff */
[----:B------:R-:W-:Y:S02]  /*0200*/  IMAD R4, R4, -0x42, R9 ;  /* 0xffffffbe04047824 */ /* 0x000fe400078e0209 */
[----:B------:R-:W-:Y:S02]  /*0210*/  IMAD.IADD R6, R5, 0x1, R6 ;  /* 0x0000000105067824 */ /* 0x000fe400078e0206 */
[C---:B------:R-:W-:Y:S02]  /*0220*/  VIADD R7, R4.reuse, 0xffffffff ;  /* 0xffffffff04077836 */ /* 0x040fe40000000000 */
[----:B------:R-:W-:Y:S02]  /*0230*/  IMAD R9, R9, -0x2940, R3 ;  /* 0xffffd6c009097824 */ /* 0x000fe400078e0203 */
[----:B------:R-:W-:Y:S01]  /*0240*/  IMAD R0, R4, 0x2800, RZ ;  /* 0x0000280004007824 */ /* 0x000fe200078e02ff */
[----:B------:R-:W-:Y:S02]  /*0250*/  LOP3.LUT R6, R7, R6, RZ, 0xfc, !PT ;  /* 0x0000000607067212 */ /* 0x000fe400078efcff */
[----:B------:R-:W-:-:S02]  /*0260*/  SHF.R.S32.HI R4, RZ, 0x1f, R9 ;  /* 0x0000001fff047819 */ /* 0x000fc40000011409 */
[----:B------:R-:W-:Y:S02]  /*0270*/  ISETP.GE.U32.AND P1, PT, R6, 0x40, PT ;  /* 0x000000400600780c */ /* 0x000fe40003f26070 */
[--C-:B------:R-:W-:Y:S02]  /*0280*/  IADD3 R9, P0, P2, R0, R9, R2.reuse ;  /* 0x0000000900097210 */ /* 0x100fe40007a1e002 */
[----:B------:R-:W-:Y:S02]  /*0290*/  SHF.R.S32.HI R7, RZ, 0x1f, R2 ;  /* 0x0000001fff077819 */ /* 0x000fe40000011402 */
[----:B------:R-:W-:Y:S02]  /*02a0*/  SHF.R.S32.HI R0, RZ, 0x1f, R0 ;  /* 0x0000001fff007819 */ /* 0x000fe40000011400 */
[----:B------:R-:W-:Y:S01]  /*02b0*/  ISETP.LT.AND P3, PT, R3, 0x2a8a00, !P1 ;  /* 0x002a8a000300780c */ /* 0x000fe20004f61270 */
[----:B------:R-:W-:Y:S01]  /*02c0*/  IMAD R8, R5, -0xa0, R3 ;  /* 0xffffff6005087824 */ /* 0x000fe200078e0203 */
[----:B------:R-:W-:-:S02]  /*02d0*/  IADD3.X R0, R0, R4, R7, P0, P2 ;  /* 0x0000000400007210 */ /* 0x000fc400007e4407 */
[C---:B------:R-:W-:Y:S02]  /*02e0*/  LEA R18, P0, R9.reuse, UR6, 0x2 ;  /* 0x0000000609127c11 */ /* 0x040fe4000f8010ff */
[----:B------:R-:W-:Y:S02]  /*02f0*/  CS2R R4, SRZ ;  /* 0x0000000000047805 */ /* 0x000fe4000001ff00 */
[----:B------:R-:W-:Y:S01]  /*0300*/  CS2R R6, SRZ ;  /* 0x0000000000067805 */ /* 0x000fe2000001ff00 */
[----:B--2---:R-:W-:Y:S01]  /*0310*/  IMAD.WIDE R16, R8, 0x4, R20 ;  /* 0x0000000408107825 */ /* 0x004fe200078e0214 */
[----:B------:R-:W-:Y:S02]  /*0320*/  LEA.HI.X R19, R9, UR7, R0, 0x2, P0 ;  /* 0x0000000709137c11 */ /* 0x000fe400080f1400 */
[----:B------:R-:W-:-:S03]  /*0330*/  P2R R10, PR, RZ, 0x2 ;  /* 0x00000002ff0a7803 */ /* 0x000fc60000000000 */
[----:B------:R-:W2:Y:S04]  /*0340*/  @P3 LDG.E.128 R12, desc[UR4][R18.64+-0xa280] ;  /* 0xff5d8004120c3981 */ /* 0x000ea8000c1e1d00 */
[----:B------:R1:W3:Y:S01]  /*0350*/  @P3 LDG.E.EL.128 R4, desc[UR4][R16.64] ;  /* 0x0000000410043981 */ /* 0x0002e2000c2e1d00 */
[----:B------:R-:W-:-:S04]  /*0360*/  VIADD R29, R3, 0x200 ;  /* 0x00000200031d7836 */ /* 0x000fc80000000000 */
[----:B------:R-:W-:-:S04]  /*0370*/  IMAD.HI R11, R29, 0x634c0635, RZ ;  /* 0x634c06351d0b7827 */ /* 0x000fc800078e02ff */
[----:B------:R-:W-:Y:S01]  /*0380*/  IMAD.HI R9, R29, 0x66666667, RZ ;  /* 0x666666671d097827 */ /* 0x000fe200078e02ff */
[----:B------:R-:W-:-:S04]  /*0390*/  SHF.R.U32.HI R0, RZ, 0x1f, R11 ;  /* 0x0000001fff007819 */ /* 0x000fc8000001160b */
[----:B------:R-:W-:Y:S02]  /*03a0*/  SHF.R.U32.HI R2, RZ, 0x1f, R9 ;  /* 0x0000001fff027819 */ /* 0x000fe40000011609 */
[----:B------:R-:W-:Y:S01]  /*03b0*/  LEA.HI.SX32 R11, R11, R0, 0x14 ;  /* 0x000000000b0b7211 */ /* 0x000fe200078fa2ff */
[----:B------:R-:W-:Y:S01]  /*03c0*/  IMAD.HI R0, R29, -0x3f6c8f1d, R28 ;  /* 0xc09370e31d007827 */ /* 0x000fe200078e021c */
[----:B------:R-:W-:-:S03]  /*03d0*/  LEA.HI.SX32 R9, R9, R2, 0x1a ;  /* 0x0000000209097211 */ /* 0x000fc600078fd2ff */
[----:B------:R-:W-:Y:S01]  /*03e0*/  IMAD.HI R2, R11, 0x3e0f83e1, RZ ;  /* 0x3e0f83e10b027827 */ /* 0x000fe200078e02ff */
[----:B-1----:R-:W-:-:S03]  /*03f0*/  SHF.R.U32.HI R17, RZ, 0x1f, R0 ;  /* 0x0000001fff117819 */ /* 0x002fc60000011600 */
[----:B------:R-:W-:Y:S01]  /*0400*/  IMAD.HI R16, R9, 0x3e0f83e1, RZ ;  /* 0x3e0f83e109107827 */ /* 0x000fe200078e02ff */
[----:B------:R-:W-:Y:S02]  /*0410*/  SHF.R.U32.HI R19, RZ, 0x1f, R2 ;  /* 0x0000001fff137819 */ /* 0x000fe40000011602 */
[----:B------:R-:W-:Y:S02]  /*0420*/  LEA.HI.SX32 R17, R0, R17, 0xd ;  /* 0x0000001100117211 */ /* 0x000fe400078f6aff */
[----:B------:R-:W-:Y:S02]  /*0430*/  SHF.R.U32.HI R23, RZ, 0x1f, R16 ;  /* 0x0000001fff177819 */ /* 0x000fe40000011610 */
[----:B------:R-:W-:Y:S01]  /*0440*/  LEA.HI.SX32 R2, R2, R19, 0x1c ;  /* 0x0000001302027211 */ /* 0x000fe200078fe2ff */
[----:B------:R-:W-:Y:S01]  /*0450*/  IMAD R17, R17, 0xa0000, RZ ;  /* 0x000a000011117824 */ /* 0x000fe200078e02ff */
[----:B------:R-:W-:-:S03]  /*0460*/  LEA.HI.SX32 R23, R16, R23, 0x1c ;  /* 0x0000001710177211 */ /* 0x000fc600078fe2ff */
[----:B------:R-:W-:Y:S01]  /*0470*/  IMAD R0, R2, -0x42, R11 ;  /* 0xffffffbe02007824 */ /* 0x000fe200078e020b */
[----:B------:R-:W-:Y:S01]  /*0480*/  SHF.R.S32.HI R18, RZ, 0x1f, R17 ;  /* 0x0000001fff127819 */ /* 0x000fe20000011411 */
[----:B------:R-:W-:Y:S02]  /*0490*/  IMAD R23, R23, 0x42, RZ ;  /* 0x0000004217177824 */ /* 0x000fe400078e02ff */
[----:B------:R-:W-:Y:S02]  /*04a0*/  IMAD R2, R11, -0x2940, R29 ;  /* 0xffffd6c00b027824 */ /* 0x000fe400078e021d */
[----:B------:R-:W-:Y:S01]  /*04b0*/  IMAD R19, R0, 0x2800, RZ ;  /* 0x0000280000137824 */ /* 0x000fe200078e02ff */
[----:B------:R-:W-:Y:S01]  /*04c0*/  LOP3.LUT R16, RZ, R23, RZ, 0x33, !PT ;  /* 0x00000017ff107212 */ /* 0x000fe200078e33ff */
[----:B----4-:R-:W-:Y:S01]  /*04d0*/  IMAD.WIDE R22, R8, 0x4, R30 ;  /* 0x0000000408167825 */ /* 0x010fe200078e021e */
[----:B------:R-:W-:Y:S02]  /*04e0*/  SHF.R.S32.HI R11, RZ, 0x1f, R2 ;  /* 0x0000001fff0b7819 */ /* 0x000fe40000011402 */
[----:B------:R-:W-:Y:S01]  /*04f0*/  IADD3 R2, P0, P2, R19, R2, R17 ;  /* 0x0000000213027210 */ /* 0x000fe20007a1e011 */
[----:B------:R-:W-:Y:S01]  /*0500*/  VIADD R17, R0, 0xffffffff ;  /* 0xffffffff00117836 */ /* 0x000fe20000000000 */
[----:B------:R-:W-:Y:S01]  /*0510*/  SHF.R.S32.HI R0, RZ, 0x1f, R19 ;  /* 0x0000001fff007819 */ /* 0x000fe20000011413 */
[----:B------:R-:W-:-:S03]  /*0520*/  IMAD.IADD R16, R9, 0x1, R16 ;  /* 0x0000000109107824 */ /* 0x000fc600078e0210 */
[----:B------:R-:W-:Y:S02]  /*0530*/  IADD3.X R11, R0, R11, R18, P0, P2 ;  /* 0x0000000b000b7210 */ /* 0x000fe400007e4412 */
[----:B------:R-:W-:Y:S02]  /*0540*/  CS2R R18, SRZ ;  /* 0x0000000000127805 */ /* 0x000fe4000001ff00 */
[----:B------:R-:W-:Y:S02]  /*0550*/  LOP3.LUT R16, R17, R16, RZ, 0xfc, !PT ;  /* 0x0000001011107212 */ /* 0x000fe400078efcff */
[----:B------:R-:W-:Y:S02]  /*0560*/  LEA R32, P2, R2, UR6, 0x2 ;  /* 0x0000000602207c11 */ /* 0x000fe4000f8410ff */
[----:B------:R-:W-:Y:S02]  /*0570*/  ISETP.GE.U32.AND P0, PT, R16, 0x40, PT ;  /* 0x000000401000780c */ /* 0x000fe40003f06070 */
[----:B------:R-:W-:-:S02]  /*0580*/  CS2R R16, SRZ ;  /* 0x0000000000107805 */ /* 0x000fc4000001ff00 */
[----:B------:R-:W-:Y:S02]  /*0590*/  LEA.HI.X R33, R2, UR7, R11, 0x2, P2 ;  /* 0x0000000702217c11 */ /* 0x000fe400090f140b */
[----:B------:R-:W-:Y:S01]  /*05a0*/  ISETP.LT.AND P2, PT, R29, 0x2a8a00, !P0 ;  /* 0x002a8a001d00780c */ /* 0x000fe20004741270 */
[----:B------:R-:W-:Y:S01]  /*05b0*/  IMAD R9, R9, -0xa0, R29 ;  /* 0xffffff6009097824 */ /* 0x000fe200078e021d */
[----:B------:R-:W-:Y:S01]  /*05c0*/  P2R R24, PR, RZ, 0x1 ;  /* 0x00000001ff187803 */ /* 0x000fe20000000000 */
[----:B------:R1:W4:Y:S02]  /*05d0*/  @P3 LDG.E.EL.128 R16, desc[UR4][R22.64] ;  /* 0x0000000416103981 */ /* 0x000324000c2e1d00 */
[C---:B------:R-:W-:Y:S01]  /*05e0*/  IMAD.WIDE R34, R9.reuse, 0x4, R20 ;  /* 0x0000000409227825 */ /* 0x040fe200078e0214 */
[----:B------:R-:W-:Y:S02]  /*05f0*/  CS2R R20, SRZ ;  /* 0x0000000000147805 */ /* 0x000fe4000001ff00 */
[----:B-1----:R-:W-:Y:S01]  /*0600*/  CS2R R22, SRZ ;  /* 0x0000000000167805 */ /* 0x002fe2000001ff00 */
[----:B------:R-:W-:-:S05]  /*0610*/  IMAD.WIDE R30, R9, 0x4, R30 ;  /* 0x00000004091e7825 */ /* 0x000fca00078e021e */
[----:B------:R1:W5:Y:S01]  /*0620*/  @P2 LDG.E.128 R20, desc[UR4][R32.64+-0xa280] ;  /* 0xff5d800420142981 */ /* 0x000362000c1e1d00 */
[----:B--2---:R-:W-:Y:S01]  /*0630*/  SEL R11, R12, RZ, P3 ;  /* 0x000000ff0c0b7207 */ /* 0x004fe20001800000 */
[----:B-1----:R-:W1:Y:S01]  /*0640*/  LDC.64 R32, c[0x0][0x230] ;  /* 0x00008c00ff207b82 */ /* 0x002e620000000a00 */
[----:B------:R-:W-:Y:S02]  /*0650*/  SEL R25, R13, RZ, P3 ;  /* 0x000000ff0d197207 */ /* 0x000fe40001800000 */
[----:B---3--:R-:W-:Y:S02]  /*0660*/  SEL R4, R4, RZ, P3 ;  /* 0x000000ff04047207 */ /* 0x008fe40001800000 */
[----:B------:R-:W-:Y:S02]  /*0670*/  SEL R2, R5, RZ, P3 ;  /* 0x000000ff05027207 */ /* 0x000fe40001800000 */
[----:B------:R-:W-:Y:S01]  /*0680*/  SEL R13, R6, RZ, P3 ;  /* 0x000000ff060d7207 */ /* 0x000fe20001800000 */
[----:B------:R-:W-:Y:S01]  /*0690*/  FADD R11, R11, -R4 ;  /* 0x800000040b0b7221 */ /* 0x000fe20000000000 */
[----:B------:R-:W-:-:S02]  /*06a0*/  SEL R0, R7, RZ, P3 ;  /* 0x000000ff07007207 */ /* 0x000fc40001800000 */
[----:B------:R-:W-:Y:S02]  /*06b0*/  CS2R R4, SRZ ;  /* 0x0000000000047805 */ /* 0x000fe4000001ff00 */
[----:B------:R-:W-:Y:S02]  /*06c0*/  CS2R R6, SRZ ;  /* 0x0000000000067805 */ /* 0x000fe4000001ff00 */
[----:B------:R-:W-:Y:S01]  /*06d0*/  SEL R14, R14, RZ, P3 ;  /* 0x000000ff0e0e7207 */ /* 0x000fe20001800000 */
[----:B------:R-:W-:Y:S01]  /*06e0*/  FADD R25, R25, -R2 ;  /* 0x8000000219197221 */ /* 0x000fe20000000000 */
[----:B------:R-:W-:Y:S02]  /*06f0*/  SEL R15, R15, RZ, P3 ;  /* 0x000000ff0f0f7207 */ /* 0x000fe40001800000 */
[----:B------:R-:W2:Y:S01]  /*0700*/  @P2 LDG.E.EL.128 R4, desc[UR4][R34.64] ;  /* 0x0000000422042981 */ /* 0x000ea2000c2e1d00 */
[----:B------:R-:W-:Y:S02]  /*0710*/  FADD R26, R14, -R13 ;  /* 0x8000000d0e1a7221 */ /* 0x000fe40000000000 */
[----:B------:R-:W-:Y:S01]  /*0720*/  FADD R27, R15, -R0 ;  /* 0x800000000f1b7221 */ /* 0x000fe20000000000 */
[----:B------:R-:W-:-:S02]  /*0730*/  CS2R R12, SRZ ;  /* 0x00000000000c7805 */ /* 0x000fc4000001ff00 */
[----:B------:R-:W-:-:S06]  /*0740*/  CS2R R14, SRZ ;  /* 0x00000000000e7805 */ /* 0x000fcc000001ff00 */
[----:B------:R-:W3:Y:S01]  /*0750*/  @P2 LDG.E.EL.128 R12, desc[UR4][R30.64] ;  /* 0x000000041e0c2981 */ /* 0x000ee2000c2e1d00 */
[----:B----4-:R-:W-:-:S05]  /*0760*/  SEL R16, R16, RZ, P3 ;  /* 0x000000ff10107207 */ /* 0x010fca0001800000 */
[----:B------:R-:W-:Y:S01]  /*0770*/  FADD R16, R16, 9.9999997473787516356e-06 ;  /* 0x3727c5ac10107421 */ /* 0x000fe20000000000 */
[----:B------:R-:W-:-:S05]  /*0780*/  SEL R17, R17, RZ, P3 ;  /* 0x000000ff11117207 */ /* 0x000fca0001800000 */
[----:B------:R-:W4:Y:S01]  /*0790*/  MUFU.SQRT R16, R16 ;  /* 0x0000001000107308 */ /* 0x000f220000002000 */
[----:B------:R-:W-:Y:S01]  /*07a0*/  FADD R17, R17, 9.9999997473787516356e-06 ;  /* 0x3727c5ac11117421 */ /* 0x000fe20000000000 */
[----:B------:R-:W-:-:S06]  /*07b0*/  SEL R18, R18, RZ, P3 ;  /* 0x000000ff12127207 */ /* 0x000fcc0001800000 */
[----:B------:R-:W1:Y:S01]  /*07c0*/  MUFU.SQRT R17, R17 ;  /* 0x0000001100117308 */ /* 0x000e620000002000 */
[C---:B----4-:R-:W-:Y:S02]  /*07d0*/  FSETP.GT.AND P4, PT, R16.reuse, 8.50705917302346158658e+37, PT ;  /* 0x7e8000001000780b */ /* 0x050fe40003f84000 */
[----:B------:R-:W-:Y:S02]  /*07e0*/  FSETP.GEU.AND P6, PT, R16, 1.175494350822287508e-38, PT ;  /* 0x008000001000780b */ /* 0x000fe40003fce000 */
[----:B------:R-:W-:Y:S02]  /*07f0*/  SEL R19, R19, RZ, P3 ;  /* 0x000000ff13137207 */ /* 0x000fe40001800000 */
[----:B01----:R-:W-:-:S07]  /*0800*/  FSETP.GT.AND P5, PT, R17, 8.50705917302346158658e+37, PT ;  /* 0x7e8000001100780b */ /* 0x003fce0003fa4000 */
[----:B------:R-:W-:-:S04]  /*0810*/  @P4 FMUL R16, R16, 0.25 ;  /* 0x3e80000010104820 */ /* 0x000fc80000400000 */
[----:B------:R-:W-:Y:S01]  /*0820*/  @!P6 FMUL R16, R16, 16777216 ;  /* 0x4b8000001010e820 */ /* 0x000fe20000400000 */
[----:B-----5:R-:W-:Y:S02]  /*0830*/  SEL R23, R23, RZ, P2 ;  /* 0x000000ff17177207 */ /* 0x020fe40001000000 */
[----:B------:R-:W-:Y:S02]  /*0840*/  SEL R21, R21, RZ, P2 ;  /* 0x000000ff15157207 */ /* 0x000fe40001000000 */
[----:B------:R-:W-:Y:S02]  /*0850*/  ISETP.GE.AND P0, PT, R29, 0x2a8a00, PT ;  /* 0x002a8a001d00780c */ /* 0x000fe40003f06270 */
[----:B--2---:R-:W-:Y:S01]  /*0860*/  SEL R0, R4, RZ, P2 ;  /* 0x000000ff04007207 */ /* 0x004fe20001000000 */
[----:B------:R-:W-:Y:S01]  /*0870*/  FADD R4, R18, 9.9999997473787516356e-06 ;  /* 0x3727c5ac12047421 */ /* 0x000fe20000000000 */
[----:B------:R-:W-:Y:S02]  /*0880*/  SEL R2, R5, RZ, P2 ;  /* 0x000000ff05027207 */ /* 0x000fe40001000000 */
[----:B------:R-:W-:-:S03]  /*0890*/  SEL R5, R20, RZ, P2 ;  /* 0x000000ff14057207 */ /* 0x000fc60001000000 */
[----:B------:R-:W0:Y:S02]  /*08a0*/  MUFU.SQRT R4, R4 ;  /* 0x0000000400047308 */ /* 0x000e240000002000 */
[----:B------:R-:W-:Y:S01]  /*08b0*/  FADD R0, R5, -R0 ;  /* 0x8000000005007221 */ /* 0x000fe20000000000 */
[----:B---3--:R-:W-:Y:S01]  /*08c0*/  SEL R18, R12, RZ, P2 ;  /* 0x000000ff0c127207 */ /* 0x008fe20001000000 */
[----:B------:R-:W-:Y:S01]  /*08d0*/  FADD R5, R19, 9.9999997473787516356e-06 ;  /* 0x3727c5ac13057421 */ /* 0x000fe20000000000 */
[----:B------:R-:W-:Y:S01]  /*08e0*/  IMAD.MOV.U32 R12, RZ, RZ, 0x3e800000 ;  /* 0x3e800000ff0c7424 */ /* 0x000fe200078e00ff */
[----:B------:R-:W-:Y:S02]  /*08f0*/  SEL R19, R6, RZ, P2 ;  /* 0x000000ff06137207 */ /* 0x000fe40001000000 */
[----:B------:R-:W-:Y:S01]  /*0900*/  FADD R6, R18, 9.9999997473787516356e-06 ;  /* 0x3727c5ac12067421 */ /* 0x000fe20000000000 */
[----:B------:R-:W-:Y:S01]  /*0910*/  SEL R20, R22, RZ, P2 ;  /* 0x000000ff16147207 */ /* 0x000fe20001000000 */
[----:B------:R-:W1:Y:S01]  /*0920*/  MUFU.SQRT R5, R5 ;  /* 0x0000000500057308 */ /* 0x000e620000002000 */
[----:B------:R-:W-:-:S02]  /*0930*/  FSEL R18, R12, 1, P4 ;  /* 0x3f8000000c127808 */ /* 0x000fc40002000000 */
[----:B------:R-:W-:Y:S02]  /*0940*/  SEL R22, R7, RZ, P2 ;  /* 0x000000ff07167207 */ /* 0x000fe40001000000 */
[----:B------:R-:W-:Y:S02]  /*0950*/  FSETP.GEU.AND P4, PT, R17, 1.175494350822287508e-38, PT ;  /* 0x008000001100780b */ /* 0x000fe40003f8e000 */
[----:B------:R-:W-:Y:S02]  /*0960*/  SEL R7, R13, RZ, P2 ;  /* 0x000000ff0d077207 */ /* 0x000fe40001000000 */
[----:B------:R-:W2:Y:S01]  /*0970*/  MUFU.RCP R13, R16 ;  /* 0x00000010000d7308 */ /* 0x000ea20000001000 */
[----:B------:R-:W-:Y:S01]  /*0980*/  @!P6 FMUL R18, R18, 16777216 ;  /* 0x4b8000001212e820 */ /* 0x000fe20000400000 */
[----:B0-----:R-:W-:Y:S01]  /*0990*/  FSETP.GT.AND P6, PT, R4, 8.50705917302346158658e+37, PT ;  /* 0x7e8000000400780b */ /* 0x001fe20003fc4000 */
[----:B------:R-:W-:Y:S01]  /*09a0*/  FADD R20, R20, -R19 ;  /* 0x8000001314147221 */ /* 0x000fe20000000000 */
[----:B------:R-:W-:Y:S01]  /*09b0*/  FSEL R19, R12, 1, P5 ;  /* 0x3f8000000c137808 */ /* 0x000fe20002800000 */
[----:B------:R-:W-:Y:S01]  /*09c0*/  @P5 FMUL R17, R17, 0.25 ;  /* 0x3e80000011115820 */ /* 0x000fe20000400000 */
[----:B------:R-:W-:Y:S01]  /*09d0*/  SEL R14, R14, RZ, P2 ;  /* 0x000000ff0e0e7207 */ /* 0x000fe20001000000 */
[----:B------:R-:W-:Y:S01]  /*09e0*/  FADD R28, R7, 9.9999997473787516356e-06 ;  /* 0x3727c5ac071c7421 */ /* 0x000fe20000000000 */
[----:B------:R-:W-:Y:S01]  /*09f0*/  FADD R7, R23, -R22 ;  /* 0x8000001617077221 */ /* 0x000fe20000000000 */
[----:B------:R-:W0:Y:S01]  /*0a00*/  MUFU.SQRT R6, R6 ;  /* 0x0000000600067308 */ /* 0x000e220000002000 */
[----:B------:R-:W-:Y:S01]  /*0a10*/  @!P4 FMUL R17, R17, 16777216 ;  /* 0x4b8000001111c820 */ /* 0x000fe20000400000 */
[----:B------:R-:W-:Y:S01]  /*0a20*/  @!P4 FMUL R19, R19, 16777216 ;  /* 0x4b8000001313c820 */ /* 0x000fe20000400000 */
[----:B------:R-:W-:Y:S01]  /*0a30*/  FADD R22, R14, 9.9999997473787516356e-06 ;  /* 0x3727c5ac0e167421 */ /* 0x000fe20000000000 */
[----:B------:R-:W-:-:S02]  /*0a40*/  FSETP.GEU.AND P5, PT, R4, 1.175494350822287508e-38, PT ;  /* 0x008000000400780b */ /* 0x000fc40003fae000 */
[----:B-1----:R-:W-:Y:S01]  /*0a50*/  FSETP.GT.AND P4, PT, R5, 8.50705917302346158658e+37, PT ;  /* 0x7e8000000500780b */ /* 0x002fe20003f84000 */
[----:B--2---:R-:W-:Y:S01]  /*0a60*/  FMUL R14, R13, R18 ;  /* 0x000000120d0e7220 */ /* 0x004fe20000400000 */
[----:B------:R-:W1:Y:S01]  /*0a70*/  MUFU.SQRT R28, R28 ;  /* 0x0000001c001c7308 */ /* 0x000e620000002000 */
[----:B------:R-:W-:Y:S01]  /*0a80*/  @P6 FMUL R4, R4, 0.25 ;  /* 0x3e80000004046820 */ /* 0x000fe20000400000 */
[----:B------:R-:W-:Y:S02]  /*0a90*/  FSEL R23, R12, 1, P6 ;  /* 0x3f8000000c177808 */ /* 0x000fe40003000000 */
[----:B------:R-:W-:Y:S02]  /*0aa0*/  FSETP.GEU.AND P6, PT, R5, 1.175494350822287508e-38, PT ;  /* 0x008000000500780b */ /* 0x000fe40003fce000 */
[----:B------:R-:W-:Y:S02]  /*0ab0*/  SEL R30, R15, RZ, P2 ;  /* 0x000000ff0f1e7207 */ /* 0x000fe40001000000 */
[----:B------:R-:W2:Y:S01]  /*0ac0*/  MUFU.SQRT R18, R22 ;  /* 0x0000001600127308 */ /* 0x000ea20000002000 */
[----:B------:R-:W-:-:S02]  /*0ad0*/  FADD R2, R21, -R2 ;  /* 0x8000000215027221 */ /* 0x000fc40000000000 */
[----:B------:R-:W-:Y:S01]  /*0ae0*/  FADD R30, R30, 9.9999997473787516356e-06 ;  /* 0x3727c5ac1e1e7421 */ /* 0x000fe20000000000 */
[----:B------:R-:W-:Y:S01]  /*0af0*/  FSEL R21, R12, 1, P4 ;  /* 0x3f8000000c157808 */ /* 0x000fe20002000000 */
[----:B------:R-:W-:Y:S01]  /*0b00*/  @!P5 FMUL R4, R4, 16777216 ;  /* 0x4b8000000404d820 */ /* 0x000fe20000400000 */
[----:B------:R-:W-:Y:S01]  /*0b10*/  @!P5 FMUL R23, R23, 16777216 ;  /* 0x4b8000001717d820 */ /* 0x000fe20000400000 */
[----:B------:R-:W-:Y:S01]  /*0b20*/  @P4 FMUL R5, R5, 0.25 ;  /* 0x3e80000005054820 */ /* 0x000fe20000400000 */
[----:B------:R3:W4:Y:S01]  /*0b30*/  MUFU.SQRT R29, R30 ;  /* 0x0000001e001d7308 */ /* 0x0007220000002000 */
[----:B0-----:R-:W-:Y:S01]  /*0b40*/  FSETP.GT.AND P5, PT, R6, 8.50705917302346158658e+37, PT ;  /* 0x7e8000000600780b */ /* 0x001fe20003fa4000 */
[----:B------:R-:W-:Y:S01]  /*0b50*/  @!P6 FMUL R21, R21, 16777216 ;  /* 0x4b8000001515e820 */ /* 0x000fe20000400000 */
[----:B-1----:R-:W-:Y:S01]  /*0b60*/  FSETP.GT.AND P4, PT, R28, 8.50705917302346158658e+37, PT ;  /* 0x7e8000001c00780b */ /* 0x002fe20003f84000 */
[----:B------:R-:W-:Y:S01]  /*0b70*/  @!P6 FMUL R5, R5, 16777216 ;  /* 0x4b8000000505e820 */ /* 0x000fe20000400000 */
[----:B--2---:R-:W-:-:S02]  /*0b80*/  FSETP.GT.AND P6, PT, R18, 8.50705917302346158658e+37, PT ;  /* 0x7e8000001200780b */ /* 0x004fc40003fc4000 */
[----:B------:R-:W-:Y:S01]  /*0b90*/  FSETP.GEU.AND P1, PT, R6, 1.175494350822287508e-38, PT ;  /* 0x008000000600780b */ /* 0x000fe20003f2e000 */
[----:B---3--:R-:W0:Y:S01]  /*0ba0*/  LDC.64 R30, c[0x0][0x228] ;  /* 0x00008a00ff1e7b82 */ /* 0x008e220000000a00 */
[----:B------:R-:W-:Y:S02]  /*0bb0*/  FSEL R13, R12, 1, P5 ;  /* 0x3f8000000c0d7808 */ /* 0x000fe40002800000 */
[----:B------:R-:W-:-:S03]  /*0bc0*/  P2R R15, PR, RZ, 0x1 ;  /* 0x00000001ff0f7803 */ /* 0x000fc60000000000 */
[----:B------:R-:W-:Y:S01]  /*0bd0*/  @P5 FMUL R6, R6, 0.25 ;  /* 0x3e80000006065820 */ /* 0x000fe20000400000 */
[C---:B------:R-:W-:Y:S01]  /*0be0*/  FSETP.GEU.AND P5, PT, R28.reuse, 1.175494350822287508e-38, PT ;  /* 0x008000001c00780b */ /* 0x040fe20003fae000 */
[----:B------:R-:W-:Y:S01]  /*0bf0*/  @P4 FMUL R28, R28, 0.25 ;  /* 0x3e8000001c1c4820 */ /* 0x000fe20000400000 */
[C---:B----4-:R-:W-:Y:S02]  /*0c00*/  FSETP.GT.AND P0, PT, R29.reuse, 8.50705917302346158658e+37, PT ;  /* 0x7e8000001d00780b */ /* 0x050fe40003f04000 */
[----:B------:R-:W-:Y:S02]  /*0c10*/  FSEL R16, R12, 1, P4 ;  /* 0x3f8000000c107808 */ /* 0x000fe40002000000 */
[C---:B------:R-:W-:Y:S01]  /*0c20*/  FSETP.GEU.AND P4, PT, R18.reuse, 1.175494350822287508e-38, PT ;  /* 0x008000001200780b */ /* 0x040fe20003f8e000 */
[----:B------:R-:W-:Y:S01]  /*0c30*/  @P6 FMUL R18, R18, 0.25 ;  /* 0x3e80000012126820 */ /* 0x000fe20000400000 */
[----:B------:R-:W-:Y:S02]  /*0c40*/  FSEL R22, R12, 1, P6 ;  /* 0x3f8000000c167808 */ /* 0x000fe40003000000 */
[----:B------:R-:W-:-:S05]  /*0c50*/  FSETP.GEU.AND P6, PT, R29, 1.175494350822287508e-38, PT ;  /* 0x008000001d00780b */ /* 0x000fca0003fce000 */
[----:B------:R-:W-:Y:S01]  /*0c60*/  @P0 FMUL R29, R29, 0.25 ;  /* 0x3e8000001d1d0820 */ /* 0x000fe20000400000 */
[----:B------:R-:W-:Y:S01]  /*0c70*/  @!P5 FMUL R28, R28, 16777216 ;  /* 0x4b8000001c1cd820 */ /* 0x000fe20000400000 */
[----:B------:R-:W-:Y:S01]  /*0c80*/  @!P1 FMUL R6, R6, 16777216 ;  /* 0x4b80000006069820 */ /* 0x000fe20000400000 */
[----:B------:R-:W1:Y:S05]  /*0c90*/  MUFU.RCP R4, R4 ;  /* 0x0000000400047308 */ /* 0x000e6a0000001000 */
[----:B------:R-:W-:Y:S01]  /*0ca0*/  @!P6 FMUL R29, R29, 16777216 ;  /* 0x4b8000001d1de820 */ /* 0x000fe20000400000 */
[----:B------:R-:W-:Y:S01]  /*0cb0*/  @!P1 FMUL R13, R13, 16777216 ;  /* 0x4b8000000d0d9820 */ /* 0x000fe20000400000 */
[----:B------:R-:W-:Y:S01]  /*0cc0*/  @!P4 FMUL R18, R18, 16777216 ;  /* 0x4b8000001212c820 */ /* 0x000fe20000400000 */
[----:B------:R-:W-:-:S02]  /*0cd0*/  FSEL R12, R12, 1, P0 ;  /* 0x3f8000000c0c7808 */ /* 0x000fc40000000000 */
[----:B------:R-:W-:Y:S01]  /*0ce0*/  ISETP.NE.AND P1, PT, R10, RZ, PT ;  /* 0x000000ff0a00720c */ /* 0x000fe20003f25270 */
[----:B------:R-:W2:Y:S01]  /*0cf0*/  MUFU.RCP R29, R29 ;  /* 0x0000001d001d7308 */ /* 0x000ea20000001000 */
[----:B------:R-:W-:-:S07]  /*0d00*/  ISETP.NE.AND P0, PT, R24, RZ, PT ;  /* 0x000000ff1800720c */ /* 0x000fce0003f05270 */
[----:B------:R-:W3:Y:S08]  /*0d10*/  MUFU.RCP R10, R17 ;  /* 0x00000011000a7308 */ /* 0x000ef00000001000 */
[----:B------:R-:W4:Y:S08]  /*0d20*/  MUFU.RCP R24, R5 ;  /* 0x0000000500187308 */ /* 0x000f300000001000 */
[----:B------:R-:W5:Y:S08]  /*0d30*/  MUFU.RCP R28, R28 ;  /* 0x0000001c001c7308 */ /* 0x000f700000001000 */
[----:B------:R-:W0:Y:S01]  /*0d40*/  MUFU.RCP R5, R18 ;  /* 0x0000001200057308 */ /* 0x000e220000001000 */
[----:B------:R-:W-:-:S07]  /*0d50*/  @!P6 FMUL R12, R12, 16777216 ;  /* 0x4b8000000c0ce820 */ /* 0x000fce0000400000 */
[----:B------:R-:W0:Y:S01]  /*0d60*/  MUFU.RCP R6, R6 ;  /* 0x0000000600067308 */ /* 0x000e220000001000 */
[----:B-1----:R-:W-:Y:S01]  /*0d70*/  FMUL R23, R4, R23 ;  /* 0x0000001704177220 */ /* 0x002fe20000400000 */
[----:B------:R-:W-:Y:S01]  /*0d80*/  @!P5 FMUL R16, R16, 16777216 ;  /* 0x4b8000001010d820 */ /* 0x000fe20000400000 */
[----:B------:R-:W-:Y:S01]  /*0d90*/  @!P4 FMUL R22, R22, 16777216 ;  /* 0x4b8000001616c820 */ /* 0x000fe20000400000 */
[----:B--2---:R-:W-:Y:S01]  /*0da0*/  FMUL R12, R29, R12 ;  /* 0x0000000c1d0c7220 */ /* 0x004fe20000400000 */
[----:B---3--:R-:W-:Y:S01]  /*0db0*/  FMUL R10, R10, R19 ;  /* 0x000000130a0a7220 */ /* 0x008fe20000400000 */
[----:B------:R-:W-:Y:S01]  /*0dc0*/  FMUL R26, R23, R26 ;  /* 0x0000001a171a7220 */ /* 0x000fe20000400000 */
[----:B----4-:R-:W-:Y:S01]  /*0dd0*/  FMUL R24, R24, R21 ;  /* 0x0000001518187220 */ /* 0x010fe20000400000 */
[----:B-----5:R-:W-:Y:S01]  /*0de0*/  FMUL R23, R28, R16 ;  /* 0x000000101c177220 */ /* 0x020fe20000400000 */
[----:B0-----:R-:W-:Y:S01]  /*0df0*/  FMUL R29, R5, R22 ;  /* 0x00000016051d7220 */ /* 0x001fe20000400000 */
[----:B------:R-:W-:Y:S01]  /*0e00*/  FMUL R22, R12, R7 ;  /* 0x000000070c167220 */ /* 0x000fe20000400000 */
[----:B------:R-:W-:-:S04]  /*0e10*/  IMAD.WIDE R18, R8, 0x4, R30 ;  /* 0x0000000408127825 */ /* 0x000fc800078e021e */
[----:B------:R-:W-:Y:S01]  /*0e20*/  FMUL R25, R10, R25 ;  /* 0x000000190a197220 */ /* 0x000fe20000400000 */
[----:B------:R-:W-:Y:S01]  /*0e30*/  FMUL R14, R14, R11 ;  /* 0x0000000b0e0e7220 */ /* 0x000fe20000400000 */
[----:B------:R-:W-:Y:S01]  /*0e40*/  CS2R R4, SRZ ;  /* 0x0000000000047805 */ /* 0x000fe2000001ff00 */
[----:B------:R-:W-:Y:S01]  /*0e50*/  FMUL R21, R6, R13 ;  /* 0x0000000d06157220 */ /* 0x000fe20000400000 */
[----:B------:R-:W-:Y:S01]  /*0e60*/  IMAD.WIDE R16, R8, 0x4, R32 ;  /* 0x0000000408107825 */ /* 0x000fe200078e0220 */
[----:B------:R-:W-:Y:S02]  /*0e70*/  CS2R R6, SRZ ;  /* 0x0000000000067805 */ /* 0x000fe4000001ff00 */
[----:B------:R-:W-:Y:S01]  /*0e80*/  CS2R R10, SRZ ;  /* 0x00000000000a7805 */ /* 0x000fe2000001ff00 */
[----:B------:R-:W-:-:S03]  /*0e90*/  IMAD.WIDE R30, R9, 0x4, R30 ;  /* 0x00000004091e7825 */ /* 0x000fc600078e021e */
[----:B------:R0:W2:Y:S01]  /*0ea0*/  @P3 LDG.E.EL.128 R4, desc[UR4][R18.64] ;  /* 0x0000000412043981 */ /* 0x0000a2000c2e1d00 */
[----:B------:R-:W-:Y:S01]  /*0eb0*/  IMAD.WIDE R32, R9, 0x4, R32 ;  /* 0x0000000409207825 */ /* 0x000fe200078e0220 */
[----:B------:R-:W-:-:S06]  /*0ec0*/  CS2R R8, SRZ ;  /* 0x0000000000087805 */ /* 0x000fcc000001ff00 */
[----:B------:R1:W3:Y:S01]  /*0ed0*/  @P3 LDG.E.EL.128 R8, desc[UR4][R16.64] ;  /* 0x0000000410083981 */ /* 0x0002e2000c2e1d00 */
[----:B------:R-:W-:Y:S02]  /*0ee0*/  ISETP.NE.AND P6, PT, R15, RZ, PT ;  /* 0x000000ff0f00720c */ /* 0x000fe40003fc5270 */
[----:B0-----:R-:W-:Y:S02]  /*0ef0*/  CS2R R18, SRZ ;  /* 0x0000000000127805 */ /* 0x001fe4000001ff00 */
[----:B-1----:R-:W-:-:S06]  /*0f00*/  CS2R R16, SRZ ;  /* 0x0000000000107805 */ /* 0x002fcc000001ff00 */
[----:B------:R-:W4:Y:S01]  /*0f10*/  @P2 LDG.E.EL.128 R16, desc[UR4][R32.64] ;  /* 0x0000000420102981 */ /* 0x000f22000c2e1d00 */
[----:B--2---:R-:W-:Y:S02]  /*0f20*/  SEL R13, R4, RZ, P3 ;  /* 0x000000ff040d7207 */ /* 0x004fe40001800000 */
[----:B---3--:R-:W-:-:S05]  /*0f30*/  SEL R4, R8, RZ, P3 ;  /* 0x000000ff08047207 */ /* 0x008fca0001800000 */
[----:B------:R-:W-:Y:S01]  /*0f40*/  FFMA R4, R13, R14, R4 ;  /* 0x0000000e0d047223 */ /* 0x000fe20000000004 */
[----:B------:R-:W-:Y:S02]  /*0f50*/  CS2R R12, SRZ ;  /* 0x00000000000c7805 */ /* 0x000fe4000001ff00 */
[----:B------:R-:W-:-:S06]  /*0f60*/  CS2R R14, SRZ ;  /* 0x00000000000e7805 */ /* 0x000fcc000001ff00 */
[----:B------:R-:W2:Y:S01]  /*0f70*/  @P2 LDG.E.EL.128 R12, desc[UR4][R30.64] ;  /* 0x000000041e0c2981 */ /* 0x000ea2000c2e1d00 */
[----:B------:R-:W-:Y:S02]  /*0f80*/  SEL R8, R5, RZ, P3 ;  /* 0x000000ff05087207 */ /* 0x000fe40001800000 */
[----:B------:R-:W-:Y:S02]  /*0f90*/  SEL R9, R9, RZ, P3 ;  /* 0x000000ff09097207 */ /* 0x000fe40001800000 */
[----:B------:R-:W-:-:S03]  /*0fa0*/  SEL R5, R6, RZ, P3 ;  /* 0x000000ff06057207 */ /* 0x000fc60001800000 */
[----:B------:R-:W-:Y:S01]  /*0fb0*/  FFMA R25, R8, R25, R9 ;  /* 0x0000001908197223 */ /* 0x000fe20000000009 */
[----:B------:R-:W-:Y:S01]  /*0fc0*/  SEL R10, R10, RZ, P3 ;  /* 0x000000ff0a0a7207 */ /* 0x000fe20001800000 */
[----:B------:R-:W0:Y:S01]  /*0fd0*/  LDC.64 R8, c[0x0][0x238] ;  /* 0x00008e00ff087b82 */ /* 0x000e220000000a00 */
[----:B------:R-:W-:Y:S01]  /*0fe0*/  SEL R6, R7, RZ, P3 ;  /* 0x000000ff07067207 */ /* 0x000fe20001800000 */
[----:B------:R-:W-:Y:S01]  /*0ff0*/  FMUL R27, R24, R27 ;  /* 0x0000001b181b7220 */ /* 0x000fe20000400000 */
[----:B------:R-:W-:Y:S01]  /*1000*/  SEL R11, R11, RZ, P3 ;  /* 0x000000ff0b0b7207 */ /* 0x000fe20001800000 */
[----:B------:R-:W-:Y:S01]  /*1010*/  FFMA R26, R5, R26, R10 ;  /* 0x0000001a051a7223 */ /* 0x000fe2000000000a */
[----:B------:R-:W-:-:S03]  /*1020*/  FMUL R0, R21, R0 ;  /* 0x0000000015007220 */ /* 0x000fc60000400000 */
[----:B------:R-:W-:Y:S01]  /*1030*/  FFMA R27, R6, R27, R11 ;  /* 0x0000001b061b7223 */ /* 0x000fe2000000000b */
[----:B------:R-:W-:Y:S02]  /*1040*/  FSETP.GEU.AND P5, PT, R26, RZ, PT ;  /* 0x000000ff1a00720b */ /* 0x000fe40003fae000 */
[----:B----4-:R-:W-:Y:S02]  /*1050*/  SEL R16, R16, RZ, P2 ;  /* 0x000000ff10107207 */ /* 0x010fe40001000000 */
[----:B------:R-:W-:Y:S02]  /*1060*/  SEL R10, R17, RZ, P2 ;  /* 0x000000ff110a7207 */ /* 0x000fe40001000000 */
[----:B------:R-:W-:Y:S02]  /*1070*/  SEL R18, R18, RZ, P2 ;  /* 0x000000ff12127207 */ /* 0x000fe40001000000 */
[----:B------:R-:W-:Y:S02]  /*1080*/  SEL R6, R26, RZ, P5 ;  /* 0x000000ff1a067207 */ /* 0x000fe40002800000 */
[----:B------:R-:W-:-:S02]  /*1090*/  FSETP.GEU.AND P3, PT, R25, RZ, PT ;  /* 0x000000ff1900720b */ /* 0x000fc40003f6e000 */
[C---:B------:R-:W-:Y:S02]  /*10a0*/  FSETP.GEU.AND P4, PT, R4.reuse, RZ, PT ;  /* 0x000000ff0400720b */ /* 0x040fe40003f8e000 */
[----:B------:R-:W-:Y:S01]  /*10b0*/  FSETP.GEU.AND P5, PT, R27, RZ, PT ;  /* 0x000000ff1b00720b */ /* 0x000fe20003fae000 */
[----:B------:R-:W-:Y:S01]  /*10c0*/  FMUL R20, R29, R20 ;  /* 0x000000141d147220 */ /* 0x000fe20000400000 */
[----:B------:R-:W-:Y:S01]  /*10d0*/  SEL R5, R25, RZ, P3 ;  /* 0x000000ff19057207 */ /* 0x000fe20001800000 */
[----:B------:R-:W-:Y:S01]  /*10e0*/  FMUL R2, R23, R2 ;  /* 0x0000000217027220 */ /* 0x000fe20000400000 */
[----:B------:R-:W-:Y:S02]  /*10f0*/  SEL R4, R4, RZ, P4 ;  /* 0x000000ff04047207 */ /* 0x000fe40002000000 */
[----:B------:R-:W-:Y:S01]  /*1100*/  SEL R7, R27, RZ, P5 ;  /* 0x000000ff1b077207 */ /* 0x000fe20002800000 */
[----:B0-----:R-:W-:Y:S01]  /*1110*/  IMAD.WIDE R8, R3, 0x4, R8 ;  /* 0x0000000403087825 */ /* 0x001fe200078e0208 */
[----:B------:R-:W-:-:S02]  /*1120*/  SEL R6, R6, RZ, !P1 ;  /* 0x000000ff06067207 */ /* 0x000fc40004800000 */
[----:B------:R-:W-:Y:S02]  /*1130*/  SEL R5, R5, RZ, !P1 ;  /* 0x000000ff05057207 */ /* 0x000fe40004800000 */
[----:B------:R-:W-:Y:S02]  /*1140*/  SEL R4, R4, RZ, !P1 ;  /* 0x000000ff04047207 */ /* 0x000fe40004800000 */
[----:B------:R-:W-:Y:S02]  /*1150*/  SEL R7, R7, RZ, !P1 ;  /* 0x000000ff07077207 */ /* 0x000fe40004800000 */
[----:B--2---:R-:W-:Y:S02]  /*1160*/  SEL R11, R12, RZ, P2 ;  /* 0x000000ff0c0b7207 */ /* 0x004fe40001000000 */
[----:B------:R-:W-:Y:S02]  /*1170*/  SEL R13, R13, RZ, P2 ;  /* 0x000000ff0d0d7207 */ /* 0x000fe40001000000 */
[----:B------:R-:W-:-:S02]  /*1180*/  SEL R21, R14, RZ, P2 ;  /* 0x000000ff0e157207 */ /* 0x000fc40001000000 */
[----:B------:R-:W-:Y:S02]  /*1190*/  SEL R15, R15, RZ, P2 ;  /* 0x000000ff0f0f7207 */ /* 0x000fe40001000000 */
[----:B------:R-:W-:Y:S02]  /*11a0*/  SEL R12, R19, RZ, P2 ;  /* 0x000000ff130c7207 */ /* 0x000fe40001000000 */
[----:B------:R-:W-:Y:S01]  /*11b0*/  ISETP.GE.AND P2, PT, R3, 0x2a8a00, PT ;  /* 0x002a8a000300780c */ /* 0x000fe20003f46270 */
[----:B------:R-:W-:Y:S01]  /*11c0*/  FFMA R18, R21, R20, R18 ;  /* 0x0000001415127223 */ /* 0x000fe20000000012 */
[----:B------:R-:W-:Y:S01]  /*11d0*/  FFMA R2, R13, R2, R10 ;  /* 0x000000020d027223 */ /* 0x000fe2000000000a */
[----:B------:R-:W-:Y:S01]  /*11e0*/  FFMA R0, R11, R0, R16 ;  /* 0x000000000b007223 */ /* 0x000fe20000000010 */
[----:B------:R-:W-:-:S03]  /*11f0*/  FFMA R12, R15, R22, R12 ;  /* 0x000000160f0c7223 */ /* 0x000fc6000000000c */
[----:B------:R-:W-:Y:S02]  /*1200*/  FSETP.GEU.AND P3, PT, R2, RZ, PT ;  /* 0x000000ff0200720b */ /* 0x000fe40003f6e000 */
[----:B------:R-:W-:Y:S02]  /*1210*/  FSETP.GEU.AND P4, PT, R0, RZ, PT ;  /* 0x000000ff0000720b */ /* 0x000fe40003f8e000 */
[----:B------:R-:W-:Y:S02]  /*1220*/  FSETP.GEU.AND P1, PT, R12, RZ, PT ;  /* 0x000000ff0c00720b */ /* 0x000fe40003f2e000 */
[----:B------:R0:W-:Y:S01]  /*1230*/  @!P2 STG.E.128 desc[UR4][R8.64], R4 ;  /* 0x000000040800a986 */ /* 0x0001e2000c101d04 */
[----:B------:R-:W-:Y:S02]  /*1240*/  FSETP.GEU.AND P2, PT, R18, RZ, PT ;  /* 0x000000ff1200720b */ /* 0x000fe40003f4e000 */
[----:B------:R-:W-:Y:S02]  /*1250*/  SEL R2, R2, RZ, P3 ;  /* 0x000000ff02027207 */ /* 0x000fe40001800000 */
[----:B------:R-:W-:-:S02]  /*1260*/  SEL R3, R18, RZ, P2 ;  /* 0x000000ff12037207 */ /* 0x000fc40001000000 */
[----:B------:R-:W-:Y:S02]  /*1270*/  SEL R0, R0, RZ, P4 ;  /* 0x000000ff00007207 */ /* 0x000fe40002000000 */
[----:B------:R-:W-:Y:S02]  /*1280*/  SEL R10, R12, RZ, P1 ;  /* 0x000000ff0c0a7207 */ /* 0x000fe40000800000 */
[----:B------:R-:W-:Y:S02]  /*1290*/  SEL R14, R3, RZ, !P0 ;  /* 0x000000ff030e7207 */ /* 0x000fe40004000000 */
[----:B------:R-:W-:Y:S02]  /*12a0*/  SEL R13, R2, RZ, !P0 ;  /* 0x000000ff020d7207 */ /* 0x000fe40004000000 */
[----:B------:R-:W-:Y:S02]  /*12b0*/  SEL R12, R0, RZ, !P0 ;  /* 0x000000ff000c7207 */ /* 0x000fe40004000000 */
[----:B------:R-:W-:Y:S01]  /*12c0*/  SEL R15, R10, RZ, !P0 ;  /* 0x000000ff0a0f7207 */ /* 0x000fe20004000000 */
[----:B0-----:R-:W-:Y:S06]  /*12d0*/  @P6 EXIT ;  /* 0x000000000000694d */ /* 0x001fec0003800000 */
[----:B------:R-:W-:Y:S01]  /*12e0*/  STG.E.128 desc[UR4][R8.64+0x800], R12 ;  /* 0x0008000c08007986 */ /* 0x000fe2000c101d04 */
[----:B------:R-:W-:Y:S05]  /*12f0*/  EXIT ;  /* 0x000000000000794d */ /* 0x000fea0003800000 */
.L_x_0:
[----:B------:R-:W-:-:S00]  /*1300*/  BRA `(.L_x_0) ;  /* 0xfffffffc00fc7947 */ /* 0x000fc0000383ffff */
[----:B------:R-:W-:-:S00]  /*1310*/  NOP ;  /* 0x0000000000007918 */ /* 0x000fc00000000000 */
        /* <DEDUP_REMOVED lines=14> */
.L_x_1:


//--------------------- .nv.global.init           --------------------------
	.section	.nv.global.init,"aw",@progbits
.nv.global.init:
	.type		_$_str,@object
	.size		_$_str,(_$_str_$_2 - _$_str)
_$_str:
        /*0000*/ 	.byte	0x5f, 0x5f, 0x43, 0x55, 0x44, 0x41, 0x5f, 0x46, 0x54, 0x5a, 0x00
	.type		_$_str_$_2,@object
	.size		_$_str_$_2,(.L_1 - _$_str_$_2)
_$_str_$_2:
        /*000b*/ 	.byte	0x5f, 0x5f, 0x43, 0x55, 0x44, 0x41, 0x5f, 0x50, 0x52, 0x45, 0x43, 0x5f, 0x53, 0x51, 0x52, 0x54
        /*001b*/ 	.byte	0x00
.L_1:


//--------------------- .nv.constant0.triton_poi_fused__native_batch_norm_legit_no_training_constant_pad_nd_relu_12 --------------------------
	.section	.nv.constant0.triton_poi_fused__native_batch_norm_legit_no_training_constant_pad_nd_relu_12,"a",@progbits
	.sectionflags	@""
	.align	4
.nv.constant0.triton_poi_fused__native_batch_norm_legit_no_training_constant_pad_nd_relu_12:
	.zero		580
